






.version 5.0
.target sm_52
.address_size 64



.visible .entry _Z5sgemmiiiiifPfiS_ifS_i(
.param .u32 _Z5sgemmiiiiifPfiS_ifS_i_param_0,
.param .u32 _Z5sgemmiiiiifPfiS_ifS_i_param_1,
.param .u32 _Z5sgemmiiiiifPfiS_ifS_i_param_2,
.param .u32 _Z5sgemmiiiiifPfiS_ifS_i_param_3,
.param .u32 _Z5sgemmiiiiifPfiS_ifS_i_param_4,
.param .f32 _Z5sgemmiiiiifPfiS_ifS_i_param_5,
.param .u64 _Z5sgemmiiiiifPfiS_ifS_i_param_6,
.param .u32 _Z5sgemmiiiiifPfiS_ifS_i_param_7,
.param .u64 _Z5sgemmiiiiifPfiS_ifS_i_param_8,
.param .u32 _Z5sgemmiiiiifPfiS_ifS_i_param_9,
.param .f32 _Z5sgemmiiiiifPfiS_ifS_i_param_10,
.param .u64 _Z5sgemmiiiiifPfiS_ifS_i_param_11,
.param .u32 _Z5sgemmiiiiifPfiS_ifS_i_param_12
)
{
.reg .pred %p<6>;
.reg .f32 %f<13>;
.reg .b32 %r<20>;
.reg .b64 %rd<13>;


ld.param.u32 %r8, [_Z5sgemmiiiiifPfiS_ifS_i_param_2];
ld.param.u32 %r6, [_Z5sgemmiiiiifPfiS_ifS_i_param_3];
ld.param.u32 %r7, [_Z5sgemmiiiiifPfiS_ifS_i_param_4];
ld.param.f32 %f4, [_Z5sgemmiiiiifPfiS_ifS_i_param_5];
ld.param.u64 %rd3, [_Z5sgemmiiiiifPfiS_ifS_i_param_6];
ld.param.u64 %rd4, [_Z5sgemmiiiiifPfiS_ifS_i_param_8];
ld.param.u64 %rd5, [_Z5sgemmiiiiifPfiS_ifS_i_param_11];
mov.u32 %r9, %ntid.y;
mov.u32 %r10, %ctaid.y;
mov.u32 %r11, %tid.y;
mad.lo.s32 %r1, %r9, %r10, %r11;
mov.u32 %r12, %ntid.x;
mov.u32 %r13, %ctaid.x;
mov.u32 %r14, %tid.x;
mad.lo.s32 %r2, %r12, %r13, %r14;
setp.lt.s32	%p1, %r2, %r6;
setp.lt.s32	%p2, %r1, %r8;
and.pred %p3, %p1, %p2;
@!%p3 bra BB0_5;
bra.uni BB0_1;

BB0_1:
mov.f32 %f12, 0f00000000;
setp.lt.s32	%p4, %r7, 1;
@%p4 bra BB0_4;

cvta.to.global.u64 %rd1, %rd4;
cvta.to.global.u64 %rd2, %rd3;
mul.lo.s32 %r3, %r1, %r7;
mov.f32 %f12, 0f00000000;
mov.u32 %r19, 0;

BB0_3:
add.s32 %r16, %r19, %r3;
mul.wide.s32 %rd6, %r16, 4;
add.s64 %rd7, %rd2, %rd6;
ld.global.f32 %f7, [%rd7];
mul.f32 %f8, %f7, %f4;
mad.lo.s32 %r17, %r19, %r6, %r2;
mul.wide.s32 %rd8, %r17, 4;
add.s64 %rd9, %rd1, %rd8;
ld.global.f32 %f9, [%rd9];
fma.rn.f32 %f12, %f8, %f9, %f12;
add.s32 %r19, %r19, 1;
setp.lt.s32	%p5, %r19, %r7;
@%p5 bra BB0_3;

BB0_4:
cvta.to.global.u64 %rd10, %rd5;
mad.lo.s32 %r18, %r1, %r6, %r2;
mul.wide.s32 %rd11, %r18, 4;
add.s64 %rd12, %rd10, %rd11;
ld.global.f32 %f10, [%rd12];
add.f32 %f11, %f12, %f10;
st.global.f32 [%rd12], %f11;

BB0_5:
ret;
}




// ===== COMPILED SASS (sm_100) =====

	.target	sm_100

	.elftype	@"ET_EXEC"


//--------------------- .note.nv.tkinfo           --------------------------
	.section	.note.nv.tkinfo,"",@"SHT_NOTE"
	.sectionflags	@"SHF_NOTE_NV_TKINFO"
	.tkinfo
        /*0018*/ 	.word	0x00000002
        /*0030*/ 	.string	""
        /*0030*/ 	.string	"ptxas"
        /*0030*/ 	.string	"Cuda compilation tools, release 13.0, V13.0.88"
        /*0030*/ 	.string	"Build cuda_13.0.r13.0/compiler.36424714_0"
        /*0030*/ 	.string	"-arch sm_100 "



//--------------------- .note.nv.cuinfo           --------------------------
	.section	.note.nv.cuinfo,"",@"SHT_NOTE"
	.sectionflags	@"SHF_NOTE_NV_CUINFO"
        /*0018*/ 	.short	0x0002
        /*001a*/ 	.short	0x0034
        /*001c*/ 	.short	0x0082
	.zero		2


//--------------------- .nv.info                  --------------------------
	.section	.nv.info,"",@"SHT_CUDA_INFO"
	.align	4


	//----- nvinfo : EIATTR_REGCOUNT
	.align		4
        /*0000*/ 	.byte	0x04, 0x2f
        /*0002*/ 	.short	(.L_1 - .L_0)
	.align		4
.L_0:
        /*0004*/ 	.word	index@(_Z5sgemmiiiiifPfiS_ifS_i)
        /*0008*/ 	.word	0x0000001a


	//----- nvinfo : EIATTR_FRAME_SIZE
	.align		4
.L_1:
        /*000c*/ 	.byte	0x04, 0x11
        /*000e*/ 	.short	(.L_3 - .L_2)
	.align		4
.L_2:
        /*0010*/ 	.word	index@(_Z5sgemmiiiiifPfiS_ifS_i)
        /*0014*/ 	.word	0x00000000


	//----- nvinfo : EIATTR_MIN_STACK_SIZE
	.align		4
.L_3:
        /*0018*/ 	.byte	0x04, 0x12
        /*001a*/ 	.short	(.L_5 - .L_4)
	.align		4
.L_4:
        /*001c*/ 	.word	index@(_Z5sgemmiiiiifPfiS_ifS_i)
        /*0020*/ 	.word	0x00000000
.L_5:


//--------------------- .nv.compat                --------------------------
	.section	.nv.compat,"",@"SHT_CUDA_COMPAT_INFO"
	.align	4
        /*0000*/ 	.byte	0x02, 0x09, 0x00, 0x00, 0x02, 0x02, 0x01, 0x00, 0x02, 0x05, 0x05, 0x00, 0x03, 0x07, 0x01, 0x01
        /*0010*/ 	.byte	0x02, 0x03, 0x00, 0x00, 0x02, 0x06, 0x01, 0x00, 0x04, 0x0b, 0x08, 0x00, 0x09, 0x00, 0x00, 0x00
        /*0020*/ 	.byte	0x00, 0x00, 0x00, 0x00


//--------------------- .nv.info._Z5sgemmiiiiifPfiS_ifS_i --------------------------
	.section	.nv.info._Z5sgemmiiiiifPfiS_ifS_i,"",@"SHT_CUDA_INFO"
	.sectionflags	@""
	.align	4


	//----- nvinfo : EIATTR_CUDA_API_VERSION
	.align		4
        /*0000*/ 	.byte	0x04, 0x37
        /*0002*/ 	.short	(.L_7 - .L_6)
.L_6:
        /*0004*/ 	.word	0x00000082


	//----- nvinfo : EIATTR_KPARAM_INFO
	.align		4
.L_7:
        /*0008*/ 	.byte	0x04, 0x17
        /*000a*/ 	.short	(.L_9 - .L_8)
.L_8:
        /*000c*/ 	.word	0x00000000
        /*0010*/ 	.short	0x000c
        /*0012*/ 	.short	0x0040
        /*0014*/ 	.byte	0x00, 0xf0, 0x11, 0x00


	//----- nvinfo : EIATTR_KPARAM_INFO
	.align		4
.L_9:
        /*0018*/ 	.byte	0x04, 0x17
        /*001a*/ 	.short	(.L_11 - .L_10)
.L_10:
        /*001c*/ 	.word	0x00000000
        /*0020*/ 	.short	0x000b
        /*0022*/ 	.short	0x0038
        /*0024*/ 	.byte	0x00, 0xf0, 0x21, 0x00


	//----- nvinfo : EIATTR_KPARAM_INFO
	.align		4
.L_11:
        /*0028*/ 	.byte	0x04, 0x17
        /*002a*/ 	.short	(.L_13 - .L_12)
.L_12:
        /*002c*/ 	.word	0x00000000
        /*0030*/ 	.short	0x000a
        /*0032*/ 	.short	0x0034
        /*0034*/ 	.byte	0x00, 0xf0, 0x11, 0x00


	//----- nvinfo : EIATTR_KPARAM_INFO
	.align		4
.L_13:
        /*0038*/ 	.byte	0x04, 0x17
        /*003a*/ 	.short	(.L_15 - .L_14)
.L_14:
        /*003c*/ 	.word	0x00000000
        /*0040*/ 	.short	0x0009
        /*0042*/ 	.short	0x0030
        /*0044*/ 	.byte	0x00, 0xf0, 0x11, 0x00


	//----- nvinfo : EIATTR_KPARAM_INFO
	.align		4
.L_15:
        /*0048*/ 	.byte	0x04, 0x17
        /*004a*/ 	.short	(.L_17 - .L_16)
.L_16:
        /*004c*/ 	.word	0x00000000
        /*0050*/ 	.short	0x0008
        /*0052*/ 	.short	0x0028
        /*0054*/ 	.byte	0x00, 0xf0, 0x21, 0x00


	//----- nvinfo : EIATTR_KPARAM_INFO
	.align		4
.L_17:
        /*0058*/ 	.byte	0x04, 0x17
        /*005a*/ 	.short	(.L_19 - .L_18)
.L_18:
        /*005c*/ 	.word	0x00000000
        /*0060*/ 	.short	0x0007
        /*0062*/ 	.short	0x0020
        /*0064*/ 	.byte	0x00, 0xf0, 0x11, 0x00


	//----- nvinfo : EIATTR_KPARAM_INFO
	.align		4
.L_19:
        /*0068*/ 	.byte	0x04, 0x17
        /*006a*/ 	.short	(.L_21 - .L_20)
.L_20:
        /*006c*/ 	.word	0x00000000
        /*0070*/ 	.short	0x0006
        /*0072*/ 	.short	0x0018
        /*0074*/ 	.byte	0x00, 0xf0, 0x21, 0x00


	//----- nvinfo : EIATTR_KPARAM_INFO
	.align		4
.L_21:
        /*0078*/ 	.byte	0x04, 0x17
        /*007a*/ 	.short	(.L_23 - .L_22)
.L_22:
        /*007c*/ 	.word	0x00000000
        /*0080*/ 	.short	0x0005
        /*0082*/ 	.short	0x0014
        /*0084*/ 	.byte	0x00, 0xf0, 0x11, 0x00


	//----- nvinfo : EIATTR_KPARAM_INFO
	.align		4
.L_23:
        /*0088*/ 	.byte	0x04, 0x17
        /*008a*/ 	.short	(.L_25 - .L_24)
.L_24:
        /*008c*/ 	.word	0x00000000
        /*0090*/ 	.short	0x0004
        /*0092*/ 	.short	0x0010
        /*0094*/ 	.byte	0x00, 0xf0, 0x11, 0x00


	//----- nvinfo : EIATTR_KPARAM_INFO
	.align		4
.L_25:
        /*0098*/ 	.byte	0x04, 0x17
        /*009a*/ 	.short	(.L_27 - .L_26)
.L_26:
        /*009c*/ 	.word	0x00000000
        /*00a0*/ 	.short	0x0003
        /*00a2*/ 	.short	0x000c
        /*00a4*/ 	.byte	0x00, 0xf0, 0x11, 0x00


	//----- nvinfo : EIATTR_KPARAM_INFO
	.align		4
.L_27:
        /*00a8*/ 	.byte	0x04, 0x17
        /*00aa*/ 	.short	(.L_29 - .L_28)
.L_28:
        /*00ac*/ 	.word	0x00000000
        /*00b0*/ 	.short	0x0002
        /*00b2*/ 	.short	0x0008
        /*00b4*/ 	.byte	0x00, 0xf0, 0x11, 0x00


	//----- nvinfo : EIATTR_KPARAM_INFO
	.align		4
.L_29:
        /*00b8*/ 	.byte	0x04, 0x17
        /*00ba*/ 	.short	(.L_31 - .L_30)
.L_30:
        /*00bc*/ 	.word	0x00000000
        /*00c0*/ 	.short	0x0001
        /*00c2*/ 	.short	0x0004
        /*00c4*/ 	.byte	0x00, 0xf0, 0x11, 0x00


	//----- nvinfo : EIATTR_KPARAM_INFO
	.align		4
.L_31:
        /*00c8*/ 	.byte	0x04, 0x17
        /*00ca*/ 	.short	(.L_33 - .L_32)
.L_32:
        /*00cc*/ 	.word	0x00000000
        /*00d0*/ 	.short	0x0000
        /*00d2*/ 	.short	0x0000
        /*00d4*/ 	.byte	0x00, 0xf0, 0x11, 0x00


	//----- nvinfo : EIATTR_SPARSE_MMA_MASK
	.align		4
.L_33:
        /*00d8*/ 	.byte	0x03, 0x50
        /*00da*/ 	.short	0x0000


	//----- nvinfo : EIATTR_MAXREG_COUNT
	.align		4
        /*00dc*/ 	.byte	0x03, 0x1b
        /*00de*/ 	.short	0x00ff


	//----- nvinfo : EIATTR_MERCURY_ISA_VERSION
	.align		4
        /*00e0*/ 	.byte	0x03, 0x5f
        /*00e2*/ 	.short	0x0101


	//----- nvinfo : EIATTR_VRC_CTA_INIT_COUNT
	.align		4
        /*00e4*/ 	.byte	0x02, 0x4a
	.zero		1
	.zero		1


	//----- nvinfo : EIATTR_EXIT_INSTR_OFFSETS
	.align		4
        /*00e8*/ 	.byte	0x04, 0x1c
        /*00ea*/ 	.short	(.L_35 - .L_34)


	//   ....[0]....
.L_34:
        /*00ec*/ 	.word	0x000000c0


	//   ....[1]....
        /*00f0*/ 	.word	0x000006e0


	//----- nvinfo : EIATTR_CBANK_PARAM_SIZE
	.align		4
.L_35:
        /*00f4*/ 	.byte	0x03, 0x19
        /*00f6*/ 	.short	0x0044


	//----- nvinfo : EIATTR_PARAM_CBANK
	.align		4
        /*00f8*/ 	.byte	0x04, 0x0a
        /*00fa*/ 	.short	(.L_37 - .L_36)
	.align		4
.L_36:
        /*00fc*/ 	.word	index@(.nv.constant0._Z5sgemmiiiiifPfiS_ifS_i)
        /*0100*/ 	.short	0x0380
        /*0102*/ 	.short	0x0044


	//----- nvinfo : EIATTR_SW_WAR
	.align		4
.L_37:
        /*0104*/ 	.byte	0x04, 0x36
        /*0106*/ 	.short	(.L_39 - .L_38)
.L_38:
        /*0108*/ 	.word	0x00000008
.L_39:


//--------------------- .nv.callgraph             --------------------------
	.section	.nv.callgraph,"",@"SHT_CUDA_CALLGRAPH"
	.align	4
	.sectionentsize	8
	.align		4
        /*0000*/ 	.word	0x00000000
	.align		4
        /*0004*/ 	.word	0xffffffff
	.align		4
        /*0008*/ 	.word	0x00000000
	.align		4
        /*000c*/ 	.word	0xfffffffe
	.align		4
        /*0010*/ 	.word	0x00000000
	.align		4
        /*0014*/ 	.word	0xfffffffd
	.align		4
        /*0018*/ 	.word	0x00000000
	.align		4
        /*001c*/ 	.word	0xfffffffc


//--------------------- .text._Z5sgemmiiiiifPfiS_ifS_i --------------------------
	.section	.text._Z5sgemmiiiiifPfiS_ifS_i,"ax",@progbits
	.align	128
        .global         _Z5sgemmiiiiifPfiS_ifS_i
        .type           _Z5sgemmiiiiifPfiS_ifS_i,@function
        .size           _Z5sgemmiiiiifPfiS_ifS_i,(.L_x_5 - _Z5sgemmiiiiifPfiS_ifS_i)
        .other          _Z5sgemmiiiiifPfiS_ifS_i,@"STO_CUDA_ENTRY STV_DEFAULT"
_Z5sgemmiiiiifPfiS_ifS_i:
.text._Z5sgemmiiiiifPfiS_ifS_i:
[----:B------:R-:W-:Y:S01]  /*0000*/  LDC R1, c[0x0][0x37c] ;  /* 0x0000df00ff017b82 */ /* 0x000fe20000000800 */
[----:B------:R-:W0:Y:S01]  /*0010*/  S2R R0, SR_CTAID.Y ;  /* 0x0000000000007919 */ /* 0x000e220000002600 */
[----:B------:R-:W0:Y:S01]  /*0020*/  LDCU UR4, c[0x0][0x364] ;  /* 0x00006c80ff0477ac */ /* 0x000e220008000800 */
[----:B------:R-:W0:Y:S01]  /*0030*/  S2R R3, SR_TID.Y ;  /* 0x0000000000037919 */ /* 0x000e220000002200 */
[----:B------:R-:W1:Y:S01]  /*0040*/  LDCU UR5, c[0x0][0x360] ;  /* 0x00006c00ff0577ac */ /* 0x000e620008000800 */
[----:B------:R-:W1:Y:S01]  /*0050*/  S2R R7, SR_CTAID.X ;  /* 0x0000000000077919 */ /* 0x000e620000002500 */
[----:B------:R-:W2:Y:S01]  /*0060*/  LDCU.64 UR8, c[0x0][0x388] ;  /* 0x00007100ff0877ac */ /* 0x000ea20008000a00 */
[----:B------:R-:W1:Y:S01]  /*0070*/  S2R R2, SR_TID.X ;  /* 0x0000000000027919 */ /* 0x000e620000002100 */
[----:B0-----:R-:W-:-:S05]  /*0080*/  IMAD R0, R0, UR4, R3 ;  /* 0x0000000400007c24 */ /* 0x001fca000f8e0203 */
[----:B--2---:R-:W-:Y:S01]  /*0090*/  ISETP.GE.AND P0, PT, R0, UR8, PT ;  /* 0x0000000800007c0c */ /* 0x004fe2000bf06270 */
[----:B-1----:R-:W-:-:S05]  /*00a0*/  IMAD R7, R7, UR5, R2 ;  /* 0x0000000507077c24 */ /* 0x002fca000f8e0202 */
[----:B------:R-:W-:-:S13]  /*00b0*/  ISETP.LT.AND P0, PT, R7, UR9, !P0 ;  /* 0x0000000907007c0c */ /* 0x000fda000c701270 */
[----:B------:R-:W-:Y:S05]  /*00c0*/  @!P0 EXIT ;  /* 0x000000000000894d */ /* 0x000fea0003800000 */
[----:B------:R-:W0:Y:S01]  /*00d0*/  LDCU UR5, c[0x0][0x390] ;  /* 0x00007200ff0577ac */ /* 0x000e220008000800 */
[----:B------:R-:W-:Y:S01]  /*00e0*/  HFMA2 R6, -RZ, RZ, 0, 0 ;  /* 0x00000000ff067431 */ /* 0x000fe200000001ff */
[----:B------:R-:W1:Y:S01]  /*00f0*/  LDCU.64 UR6, c[0x0][0x358] ;  /* 0x00006b00ff0677ac */ /* 0x000e620008000a00 */
[----:B0-----:R-:W-:-:S09]  /*0100*/  UISETP.GE.AND UP0, UPT, UR5, 0x1, UPT ;  /* 0x000000010500788c */ /* 0x001fd2000bf06270 */
[----:B-1----:R-:W-:Y:S05]  /*0110*/  BRA.U !UP0, `(.L_x_0) ;  /* 0x0000000508587547 */ /* 0x002fea000b800000 */
[----:B------:R-:W-:Y:S01]  /*0120*/  UISETP.GT.AND UP0, UPT, UR5, 0x3, UPT ;  /* 0x000000030500788c */ /* 0x000fe2000bf04270 */
[----:B------:R-:W-:Y:S02]  /*0130*/  PLOP3.LUT P0, PT, PT, PT, PT, 0x80, 0x8 ;  /* 0x000000000008781c */ /* 0x000fe40003f0f070 */
[----:B------:R-:W-:Y:S02]  /*0140*/  MOV R6, RZ ;  /* 0x000000ff00067202 */ /* 0x000fe40000000f00 */
[----:B------:R-:W-:-:S04]  /*0150*/  MOV R8, RZ ;  /* 0x000000ff00087202 */ /* 0x000fc80000000f00 */
[----:B------:R-:W-:Y:S05]  /*0160*/  BRA.U !UP0, `(.L_x_1) ;  /* 0x0000000108ac7547 */ /* 0x000fea000b800000 */
[----:B------:R-:W0:Y:S01]  /*0170*/  LDC.64 R4, c[0x0][0x398] ;  /* 0x0000e600ff047b82 */ /* 0x000e220000000a00 */
[----:B------:R-:W-:Y:S01]  /*0180*/  PLOP3.LUT P0, PT, PT, PT, PT, 0x8, 0x80 ;  /* 0x000000000080781c */ /* 0x000fe20003f0e170 */
[----:B------:R-:W1:Y:S01]  /*0190*/  LDCU UR8, c[0x0][0x394] ;  /* 0x00007280ff0877ac */ /* 0x000e620008000800 */
[----:B------:R-:W-:-:S05]  /*01a0*/  UIADD3 UR4, UPT, UPT, UR5, -0x3, URZ ;  /* 0xfffffffd05047890 */ /* 0x000fca000fffe0ff */
[----:B------:R-:W2:Y:S07]  /*01b0*/  LDC.64 R2, c[0x0][0x3a8] ;  /* 0x0000ea00ff027b82 */ /* 0x000eae0000000a00 */
.L_x_2:
[----:B------:R-:W-:Y:S01]  /*01c0*/  IADD3 R12, PT, PT, R8, 0x1, RZ ;  /* 0x00000001080c7810 */ /* 0x000fe20007ffe0ff */
[----:B------:R-:W-:Y:S01]  /*01d0*/  IMAD R19, R0, UR5, R8 ;  /* 0x0000000500137c24 */ /* 0x000fe2000f8e0208 */
[C---:B------:R-:W-:Y:S01]  /*01e0*/  IADD3 R20, PT, PT, R8.reuse, 0x2, RZ ;  /* 0x0000000208147810 */ /* 0x040fe20007ffe0ff */
[----:B------:R-:W-:Y:S02]  /*01f0*/  IMAD R11, R8, UR9, R7 ;  /* 0x00000009080b7c24 */ /* 0x000fe4000f8e0207 */
[----:B------:R-:W-:Y:S02]  /*0200*/  IMAD R13, R0, UR5, R12 ;  /* 0x00000005000d7c24 */ /* 0x000fe4000f8e020c */
[----:B0-----:R-:W-:Y:S01]  /*0210*/  IMAD.WIDE R18, R19, 0x4, R4 ;  /* 0x0000000413127825 */ /* 0x001fe200078e0204 */
[----:B------:R-:W-:-:S03]  /*0220*/  IADD3 R22, PT, PT, R8, 0x3, RZ ;  /* 0x0000000308167810 */ /* 0x000fc60007ffe0ff */
[----:B------:R-:W-:Y:S01]  /*0230*/  IMAD R17, R12, UR9, R7 ;  /* 0x000000090c117c24 */ /* 0x000fe2000f8e0207 */
[----:B------:R0:W1:Y:S01]  /*0240*/  LDG.E R9, desc[UR6][R18.64] ;  /* 0x0000000612097981 */ /* 0x000062000c1e1900 */
[----:B--2---:R-:W-:-:S04]  /*0250*/  IMAD.WIDE R10, R11, 0x4, R2 ;  /* 0x000000040b0a7825 */ /* 0x004fc800078e0202 */
[----:B------:R-:W-:Y:S02]  /*0260*/  IMAD R15, R0, UR5, R20 ;  /* 0x00000005000f7c24 */ /* 0x000fe4000f8e0214 */
[----:B------:R-:W-:Y:S01]  /*0270*/  IMAD.WIDE R12, R13, 0x4, R4 ;  /* 0x000000040d0c7825 */ /* 0x000fe200078e0204 */
[----:B------:R-:W2:Y:S03]  /*0280*/  LDG.E R11, desc[UR6][R10.64] ;  /* 0x000000060a0b7981 */ /* 0x000ea6000c1e1900 */
[----:B------:R-:W-:Y:S02]  /*0290*/  IMAD.WIDE R16, R17, 0x4, R2 ;  /* 0x0000000411107825 */ /* 0x000fe400078e0202 */
[----:B------:R-:W3:Y:S02]  /*02a0*/  LDG.E R12, desc[UR6][R12.64] ;  /* 0x000000060c0c7981 */ /* 0x000ee4000c1e1900 */
[----:B------:R-:W-:-:S02]  /*02b0*/  IMAD.WIDE R14, R15, 0x4, R4 ;  /* 0x000000040f0e7825 */ /* 0x000fc400078e0204 */
[----:B------:R-:W4:Y:S02]  /*02c0*/  LDG.E R16, desc[UR6][R16.64] ;  /* 0x0000000610107981 */ /* 0x000f24000c1e1900 */
[----:B------:R-:W-:Y:S02]  /*02d0*/  IMAD R21, R20, UR9, R7 ;  /* 0x0000000914157c24 */ /* 0x000fe4000f8e0207 */
[----:B0-----:R-:W-:Y:S01]  /*02e0*/  IMAD R19, R0, UR5, R22 ;  /* 0x0000000500137c24 */ /* 0x001fe2000f8e0216 */
[----:B------:R-:W5:Y:S01]  /*02f0*/  LDG.E R14, desc[UR6][R14.64] ;  /* 0x000000060e0e7981 */ /* 0x000f62000c1e1900 */
[----:B------:R-:W-:-:S04]  /*0300*/  IMAD.WIDE R20, R21, 0x4, R2 ;  /* 0x0000000415147825 */ /* 0x000fc800078e0202 */
[----:B------:R-:W-:Y:S02]  /*0310*/  IMAD R23, R22, UR9, R7 ;  /* 0x0000000916177c24 */ /* 0x000fe4000f8e0207 */
[----:B------:R-:W-:Y:S01]  /*0320*/  IMAD.WIDE R18, R19, 0x4, R4 ;  /* 0x0000000413127825 */ /* 0x000fe200078e0204 */
[----:B------:R-:W5:Y:S03]  /*0330*/  LDG.E R20, desc[UR6][R20.64] ;  /* 0x0000000614147981 */ /* 0x000f66000c1e1900 */
[----:B------:R-:W-:Y:S02]  /*0340*/  IMAD.WIDE R22, R23, 0x4, R2 ;  /* 0x0000000417167825 */ /* 0x000fe400078e0202 */
[----:B------:R-:W5:Y:S04]  /*0350*/  LDG.E R18, desc[UR6][R18.64] ;  /* 0x0000000612127981 */ /* 0x000f68000c1e1900 */
[----:B------:R-:W5:Y:S01]  /*0360*/  LDG.E R22, desc[UR6][R22.64] ;  /* 0x0000000616167981 */ /* 0x000f62000c1e1900 */
[----:B------:R-:W-:-:S04]  /*0370*/  IADD3 R8, PT, PT, R8, 0x4, RZ ;  /* 0x0000000408087810 */ /* 0x000fc80007ffe0ff */
[----:B------:R-:W-:Y:S01]  /*0380*/  ISETP.GE.AND P1, PT, R8, UR4, PT ;  /* 0x0000000408007c0c */ /* 0x000fe2000bf26270 */
[----:B-1----:R-:W-:-:S04]  /*0390*/  FMUL R9, R9, UR8 ;  /* 0x0000000809097c20 */ /* 0x002fc80008400000 */
[----:B--2---:R-:W-:Y:S01]  /*03a0*/  FFMA R9, R9, R11, R6 ;  /* 0x0000000b09097223 */ /* 0x004fe20000000006 */
[----:B---3--:R-:W-:-:S04]  /*03b0*/  FMUL R12, R12, UR8 ;  /* 0x000000080c0c7c20 */ /* 0x008fc80008400000 */
[----:B----4-:R-:W-:Y:S01]  /*03c0*/  FFMA R9, R12, R16, R9 ;  /* 0x000000100c097223 */ /* 0x010fe20000000009 */
[----:B-----5:R-:W-:-:S04]  /*03d0*/  FMUL R14, R14, UR8 ;  /* 0x000000080e0e7c20 */ /* 0x020fc80008400000 */
[----:B------:R-:W-:Y:S01]  /*03e0*/  FFMA R9, R14, R20, R9 ;  /* 0x000000140e097223 */ /* 0x000fe20000000009 */
[----:B------:R-:W-:-:S04]  /*03f0*/  FMUL R6, R18, UR8 ;  /* 0x0000000812067c20 */ /* 0x000fc80008400000 */
[----:B------:R-:W-:Y:S01]  /*0400*/  FFMA R6, R6, R22, R9 ;  /* 0x0000001606067223 */ /* 0x000fe20000000009 */
[----:B------:R-:W-:Y:S06]  /*0410*/  @!P1 BRA `(.L_x_2) ;  /* 0xfffffffc00689947 */ /* 0x000fec000383ffff */
.L_x_1:
[----:B------:R-:W-:-:S04]  /*0420*/  IADD3 R2, PT, PT, -R8, UR5, RZ ;  /* 0x0000000508027c10 */ /* 0x000fc8000fffe1ff */
[----:B------:R-:W-:-:S13]  /*0430*/  ISETP.GT.AND P1, PT, R2, 0x1, PT ;  /* 0x000000010200780c */ /* 0x000fda0003f24270 */
[----:B------:R-:W-:Y:S05]  /*0440*/  @!P1 BRA `(.L_x_3) ;  /* 0x0000000000589947 */ /* 0x000fea0003800000 */
[----:B------:R-:W0:Y:S01]  /*0450*/  LDC.64 R12, c[0x0][0x398] ;  /* 0x0000e600ff0c7b82 */ /* 0x000e220000000a00 */
[----:B------:R-:W-:Y:S01]  /*0460*/  IADD3 R9, PT, PT, R8, 0x1, RZ ;  /* 0x0000000108097810 */ /* 0x000fe20007ffe0ff */
[----:B------:R-:W-:Y:S01]  /*0470*/  IMAD R5, R0, UR5, R8 ;  /* 0x0000000500057c24 */ /* 0x000fe2000f8e0208 */
[----:B------:R-:W1:Y:S01]  /*0480*/  LDCU UR4, c[0x0][0x394] ;  /* 0x00007280ff0477ac */ /* 0x000e620008000800 */
[----:B------:R-:W-:Y:S02]  /*0490*/  IMAD R11, R8, UR9, R7 ;  /* 0x00000009080b7c24 */ /* 0x000fe4000f8e0207 */
[----:B------:R-:W-:Y:S02]  /*04a0*/  IMAD R15, R0, UR5, R9 ;  /* 0x00000005000f7c24 */ /* 0x000fe4000f8e0209 */
[----:B------:R-:W2:Y:S01]  /*04b0*/  LDC.64 R2, c[0x0][0x3a8] ;  /* 0x0000ea00ff027b82 */ /* 0x000ea20000000a00 */
[----:B------:R-:W-:Y:S02]  /*04c0*/  IMAD R9, R9, UR9, R7 ;  /* 0x0000000909097c24 */ /* 0x000fe4000f8e0207 */
[----:B0-----:R-:W-:-:S04]  /*04d0*/  IMAD.WIDE R4, R5, 0x4, R12 ;  /* 0x0000000405047825 */ /* 0x001fc800078e020c */
[----:B------:R-:W-:Y:S02]  /*04e0*/  IMAD.WIDE R12, R15, 0x4, R12 ;  /* 0x000000040f0c7825 */ /* 0x000fe400078e020c */
[----:B------:R-:W1:Y:S02]  /*04f0*/  LDG.E R4, desc[UR6][R4.64] ;  /* 0x0000000604047981 */ /* 0x000e64000c1e1900 */
[--C-:B--2---:R-:W-:Y:S02]  /*0500*/  IMAD.WIDE R10, R11, 0x4, R2.reuse ;  /* 0x000000040b0a7825 */ /* 0x104fe400078e0202 */
[----:B------:R-:W2:Y:S02]  /*0510*/  LDG.E R12, desc[UR6][R12.64] ;  /* 0x000000060c0c7981 */ /* 0x000ea4000c1e1900 */
[----:B------:R-:W-:Y:S02]  /*0520*/  IMAD.WIDE R2, R9, 0x4, R2 ;  /* 0x0000000409027825 */ /* 0x000fe400078e0202 */
[----:B------:R-:W3:Y:S04]  /*0530*/  LDG.E R10, desc[UR6][R10.64] ;  /* 0x000000060a0a7981 */ /* 0x000ee8000c1e1900 */
[----:B------:R-:W4:Y:S01]  /*0540*/  LDG.E R2, desc[UR6][R2.64] ;  /* 0x0000000602027981 */ /* 0x000f22000c1e1900 */
[----:B------:R-:W-:-:S02]  /*0550*/  PLOP3.LUT P0, PT, PT, PT, PT, 0x8, 0x80 ;  /* 0x000000000080781c */ /* 0x000fc40003f0e170 */
[----:B------:R-:W-:Y:S01]  /*0560*/  IADD3 R8, PT, PT, R8, 0x2, RZ ;  /* 0x0000000208087810 */ /* 0x000fe20007ffe0ff */
[----:B-1----:R-:W-:Y:S01]  /*0570*/  FMUL R9, R4, UR4 ;  /* 0x0000000404097c20 */ /* 0x002fe20008400000 */
[----:B--2---:R-:W-:-:S03]  /*0580*/  FMUL R5, R12, UR4 ;  /* 0x000000040c057c20 */ /* 0x004fc60008400000 */
[----:B---3--:R-:W-:-:S04]  /*0590*/  FFMA R6, R9, R10, R6 ;  /* 0x0000000a09067223 */ /* 0x008fc80000000006 */
[----:B----4-:R-:W-:-:S07]  /*05a0*/  FFMA R6, R5, R2, R6 ;  /* 0x0000000205067223 */ /* 0x010fce0000000006 */
.L_x_3:
[----:B------:R-:W-:-:S13]  /*05b0*/  ISETP.LT.OR P0, PT, R8, UR5, P0 ;  /* 0x0000000508007c0c */ /* 0x000fda0008701670 */
[----:B------:R-:W-:Y:S05]  /*05c0*/  @!P0 BRA `(.L_x_0) ;  /* 0x00000000002c8947 */ /* 0x000fea0003800000 */
[----:B------:R-:W0:Y:S01]  /*05d0*/  LDC.64 R2, c[0x0][0x398] ;  /* 0x0000e600ff027b82 */ /* 0x000e220000000a00 */
[----:B------:R-:W-:Y:S01]  /*05e0*/  IMAD R9, R0, UR5, R8 ;  /* 0x0000000500097c24 */ /* 0x000fe2000f8e0208 */
[----:B------:R-:W1:Y:S01]  /*05f0*/  LDCU UR4, c[0x0][0x394] ;  /* 0x00007280ff0477ac */ /* 0x000e620008000800 */
[----:B------:R-:W-:-:S05]  /*0600*/  IMAD R11, R8, UR9, R7 ;  /* 0x00000009080b7c24 */ /* 0x000fca000f8e0207 */
[----:B------:R-:W2:Y:S01]  /*0610*/  LDC.64 R4, c[0x0][0x3a8] ;  /* 0x0000ea00ff047b82 */ /* 0x000ea20000000a00 */
[----:B0-----:R-:W-:-:S06]  /*0620*/  IMAD.WIDE R2, R9, 0x4, R2 ;  /* 0x0000000409027825 */ /* 0x001fcc00078e0202 */
[----:B------:R-:W1:Y:S01]  /*0630*/  LDG.E R2, desc[UR6][R2.64] ;  /* 0x0000000602027981 */ /* 0x000e62000c1e1900 */
[----:B--2---:R-:W-:-:S06]  /*0640*/  IMAD.WIDE R4, R11, 0x4, R4 ;  /* 0x000000040b047825 */ /* 0x004fcc00078e0204 */
[----:B------:R-:W2:Y:S01]  /*0650*/  LDG.E R4, desc[UR6][R4.64] ;  /* 0x0000000604047981 */ /* 0x000ea2000c1e1900 */
[----:B-1----:R-:W-:-:S04]  /*0660*/  FMUL R9, R2, UR4 ;  /* 0x0000000402097c20 */ /* 0x002fc80008400000 */
[----:B--2---:R-:W-:-:S07]  /*0670*/  FFMA R6, R9, R4, R6 ;  /* 0x0000000409067223 */ /* 0x004fce0000000006 */
.L_x_0:
[----:B------:R-:W0:Y:S01]  /*0680*/  LDC.64 R2, c[0x0][0x3b8] ;  /* 0x0000ee00ff027b82 */ /* 0x000e220000000a00 */
[----:B------:R-:W-:-:S04]  /*0690*/  IMAD R7, R0, UR9, R7 ;  /* 0x0000000900077c24 */ /* 0x000fc8000f8e0207 */
[----:B0-----:R-:W-:-:S05]  /*06a0*/  IMAD.WIDE R2, R7, 0x4, R2 ;  /* 0x0000000407027825 */ /* 0x001fca00078e0202 */
[----:B------:R-:W2:Y:S02]  /*06b0*/  LDG.E R5, desc[UR6][R2.64] ;  /* 0x0000000602057981 */ /* 0x000ea4000c1e1900 */
[----:B--2---:R-:W-:-:S05]  /*06c0*/  FADD R5, R5, R6 ;  /* 0x0000000605057221 */ /* 0x004fca0000000000 */
[----:B------:R-:W-:Y:S01]  /*06d0*/  STG.E desc[UR6][R2.64], R5 ;  /* 0x0000000502007986 */ /* 0x000fe2000c101906 */
[----:B------:R-:W-:Y:S05]  /*06e0*/  EXIT ;  /* 0x000000000000794d */ /* 0x000fea0003800000 */
.L_x_4:
[----:B------:R-:W-:-:S00]  /*06f0*/  BRA `(.L_x_4) ;  /* 0xfffffffc00fc7947 */ /* 0x000fc0000383ffff */
[----:B------:R-:W-:-:S00]  /*0700*/  NOP ;  /* 0x0000000000007918 */ /* 0x000fc00000000000 */
[----:B------:R-:W-:-:S00]  /*0710*/  NOP ;  /* 0x0000000000007918 */ /* 0x000fc00000000000 */
[----:B------:R-:W-:-:S00]  /*0720*/  NOP ;  /* 0x0000000000007918 */ /* 0x000fc00000000000 */
[----:B------:R-:W-:-:S00]  /*0730*/  NOP ;  /* 0x0000000000007918 */ /* 0x000fc00000000000 */
[----:B------:R-:W-:-:S00]  /*0740*/  NOP ;  /* 0x0000000000007918 */ /* 0x000fc00000000000 */
[----:B------:R-:W-:-:S00]  /*0750*/  NOP ;  /* 0x0000000000007918 */ /* 0x000fc00000000000 */
[----:B------:R-:W-:-:S00]  /*0760*/  NOP ;  /* 0x0000000000007918 */ /* 0x000fc00000000000 */
[----:B------:R-:W-:-:S00]  /*0770*/  NOP ;  /* 0x0000000000007918 */ /* 0x000fc00000000000 */
.L_x_5:


//--------------------- .nv.shared.reserved.0     --------------------------
	.section	.nv.shared.reserved.0,"aw",@nobits
	.weak		__nv_reservedSMEM_offset_0_alias
	.size		__nv_reservedSMEM_offset_0_alias, 0, 64
	.other		__nv_reservedSMEM_offset_0_alias,@"STO_CUDA_RESERVED_SHARED STV_DEFAULT"
__nv_reservedSMEM_offset_0_alias:
	.zero		0
	.zero		64


//--------------------- .nv.constant0._Z5sgemmiiiiifPfiS_ifS_i --------------------------
	.section	.nv.constant0._Z5sgemmiiiiifPfiS_ifS_i,"a",@progbits
	.sectionflags	@""
	.align	4
.nv.constant0._Z5sgemmiiiiifPfiS_ifS_i:
	.zero		964


//--------------------- SYMBOLS --------------------------

	.type		.nv.reservedSmem.offset0,@object
	.size		.nv.reservedSmem.offset0,0x4
